//
// Generated by NVIDIA NVVM Compiler
//
// Compiler Build ID: CL-36424714
// Cuda compilation tools, release 13.0, V13.0.88
// Based on NVVM 20.0.0
//

.version 9.0
.target sm_100
.address_size 64

	// .globl	_Z4iteriPil

.visible .entry _Z4iteriPil(
	.param .u32 _Z4iteriPil_param_0,
	.param .u64 .ptr .align 1 _Z4iteriPil_param_1,
	.param .u64 _Z4iteriPil_param_2
)
{
	.reg .pred 	%p<7>;
	.reg .b32 	%r<20>;
	.reg .b64 	%rd<11>;

	ld.param.u32 	%r6, [_Z4iteriPil_param_0];
	ld.param.u64 	%rd4, [_Z4iteriPil_param_1];
	ld.param.u64 	%rd5, [_Z4iteriPil_param_2];
	mov.u32 	%r7, %ctaid.x;
	mov.u32 	%r8, %ntid.x;
	mov.u32 	%r9, %tid.x;
	mad.lo.s32 	%r1, %r7, %r8, %r9;
	setp.ge.s32 	%p1, %r1, %r6;
	@%p1 bra 	$L__BB0_4;
	setp.lt.s64 	%p2, %rd5, -10;
	@%p2 bra 	$L__BB0_4;
	shl.b32 	%r11, %r1, 1;
	or.b32  	%r2, %r11, 1;
	cvta.to.global.u64 	%rd1, %rd4;
	and.b32  	%r3, %r1, 1;
	mov.b32 	%r19, 4;
	mov.b64 	%rd10, 0;
	add.s64 	%rd9, %rd5, 10;
$L__BB0_3:
	setp.eq.s32 	%p3, %r3, 0;
	div.s32 	%r12, %r19, %r2;
	mul.lo.s32 	%r14, %r12, %r2;
	sub.s32 	%r15, %r19, %r14;
	shl.b64 	%rd7, %rd10, 2;
	add.s64 	%rd8, %rd1, %rd7;
	neg.s32 	%r16, %r12;
	selp.b32 	%r17, %r12, %r16, %p3;
	atom.global.add.u32 	%r18, [%rd8], %r17;
	mul.lo.s32 	%r19, %r15, 10;
	add.s64 	%rd3, %rd10, 1;
	setp.gt.s64 	%p4, %rd9, %rd10;
	setp.ne.s32 	%p5, %r15, 0;
	and.pred  	%p6, %p4, %p5;
	mov.u64 	%rd10, %rd3;
	@%p6 bra 	$L__BB0_3;
$L__BB0_4:
	ret;

}


// ===== COMPILED SASS (sm_100) =====

	.target	sm_100

	.elftype	@"ET_EXEC"


//--------------------- .note.nv.tkinfo           --------------------------
	.section	.note.nv.tkinfo,"",@"SHT_NOTE"
	.sectionflags	@"SHF_NOTE_NV_TKINFO"
	.tkinfo
        /*0018*/ 	.word	0x00000002
        /*0030*/ 	.string	""
        /*0030*/ 	.string	"ptxas"
        /*0030*/ 	.string	"Cuda compilation tools, release 13.0, V13.0.88"
        /*0030*/ 	.string	"Build cuda_13.0.r13.0/compiler.36424714_0"
        /*0030*/ 	.string	"-arch sm_100 -m 64 "



//--------------------- .note.nv.cuinfo           --------------------------
	.section	.note.nv.cuinfo,"",@"SHT_NOTE"
	.sectionflags	@"SHF_NOTE_NV_CUINFO"
        /*0018*/ 	.short	0x0002
        /*001a*/ 	.short	0x0064
        /*001c*/ 	.short	0x0082
	.zero		2


//--------------------- .nv.info                  --------------------------
	.section	.nv.info,"",@"SHT_CUDA_INFO"
	.align	4


	//----- nvinfo : EIATTR_REGCOUNT
	.align		4
        /*0000*/ 	.byte	0x04, 0x2f
        /*0002*/ 	.short	(.L_1 - .L_0)
	.align		4
.L_0:
        /*0004*/ 	.word	index@(_Z4iteriPil)
        /*0008*/ 	.word	0x00000010


	//----- nvinfo : EIATTR_FRAME_SIZE
	.align		4
.L_1:
        /*000c*/ 	.byte	0x04, 0x11
        /*000e*/ 	.short	(.L_3 - .L_2)
	.align		4
.L_2:
        /*0010*/ 	.word	index@(_Z4iteriPil)
        /*0014*/ 	.word	0x00000000


	//----- nvinfo : EIATTR_MIN_STACK_SIZE
	.align		4
.L_3:
        /*0018*/ 	.byte	0x04, 0x12
        /*001a*/ 	.short	(.L_5 - .L_4)
	.align		4
.L_4:
        /*001c*/ 	.word	index@(_Z4iteriPil)
        /*0020*/ 	.word	0x00000000
.L_5:


//--------------------- .nv.compat                --------------------------
	.section	.nv.compat,"",@"SHT_CUDA_COMPAT_INFO"
	.align	4
        /*0000*/ 	.byte	0x02, 0x09, 0x00, 0x00, 0x02, 0x02, 0x01, 0x00, 0x02, 0x05, 0x05, 0x00, 0x03, 0x07, 0x01, 0x01
        /*0010*/ 	.byte	0x02, 0x03, 0x00, 0x00, 0x02, 0x06, 0x01, 0x00, 0x04, 0x0b, 0x08, 0x00, 0x09, 0x00, 0x00, 0x00
        /*0020*/ 	.byte	0x00, 0x00, 0x00, 0x00


//--------------------- .nv.info._Z4iteriPil      --------------------------
	.section	.nv.info._Z4iteriPil,"",@"SHT_CUDA_INFO"
	.sectionflags	@""
	.align	4


	//----- nvinfo : EIATTR_CUDA_API_VERSION
	.align		4
        /*0000*/ 	.byte	0x04, 0x37
        /*0002*/ 	.short	(.L_7 - .L_6)
.L_6:
        /*0004*/ 	.word	0x00000082


	//----- nvinfo : EIATTR_KPARAM_INFO
	.align		4
.L_7:
        /*0008*/ 	.byte	0x04, 0x17
        /*000a*/ 	.short	(.L_9 - .L_8)
.L_8:
        /*000c*/ 	.word	0x00000000
        /*0010*/ 	.short	0x0002
        /*0012*/ 	.short	0x0010
        /*0014*/ 	.byte	0x00, 0xf0, 0x21, 0x00


	//----- nvinfo : EIATTR_KPARAM_INFO
	.align		4
.L_9:
        /*0018*/ 	.byte	0x04, 0x17
        /*001a*/ 	.short	(.L_11 - .L_10)
.L_10:
        /*001c*/ 	.word	0x00000000
        /*0020*/ 	.short	0x0001
        /*0022*/ 	.short	0x0008
        /*0024*/ 	.byte	0x00, 0xf5, 0x21, 0x00


	//----- nvinfo : EIATTR_KPARAM_INFO
	.align		4
.L_11:
        /*0028*/ 	.byte	0x04, 0x17
        /*002a*/ 	.short	(.L_13 - .L_12)
.L_12:
        /*002c*/ 	.word	0x00000000
        /*0030*/ 	.short	0x0000
        /*0032*/ 	.short	0x0000
        /*0034*/ 	.byte	0x00, 0xf0, 0x11, 0x00


	//----- nvinfo : EIATTR_SPARSE_MMA_MASK
	.align		4
.L_13:
        /*0038*/ 	.byte	0x03, 0x50
        /*003a*/ 	.short	0x0000


	//----- nvinfo : EIATTR_MAXREG_COUNT
	.align		4
        /*003c*/ 	.byte	0x03, 0x1b
        /*003e*/ 	.short	0x00ff


	//----- nvinfo : EIATTR_MERCURY_ISA_VERSION
	.align		4
        /*0040*/ 	.byte	0x03, 0x5f
        /*0042*/ 	.short	0x0101


	//----- nvinfo : EIATTR_VRC_CTA_INIT_COUNT
	.align		4
        /*0044*/ 	.byte	0x02, 0x4a
	.zero		1
	.zero		1


	//----- nvinfo : EIATTR_EXIT_INSTR_OFFSETS
	.align		4
        /*0048*/ 	.byte	0x04, 0x1c
        /*004a*/ 	.short	(.L_15 - .L_14)


	//   ....[0]....
.L_14:
        /*004c*/ 	.word	0x00000070


	//   ....[1]....
        /*0050*/ 	.word	0x000000b0


	//   ....[2]....
        /*0054*/ 	.word	0x000003c0


	//----- nvinfo : EIATTR_CRS_STACK_SIZE
	.align		4
.L_15:
        /*0058*/ 	.byte	0x04, 0x1e
        /*005a*/ 	.short	(.L_17 - .L_16)
.L_16:
        /*005c*/ 	.word	0x00000000


	//----- nvinfo : EIATTR_CBANK_PARAM_SIZE
	.align		4
.L_17:
        /*0060*/ 	.byte	0x03, 0x19
        /*0062*/ 	.short	0x0018


	//----- nvinfo : EIATTR_PARAM_CBANK
	.align		4
        /*0064*/ 	.byte	0x04, 0x0a
        /*0066*/ 	.short	(.L_19 - .L_18)
	.align		4
.L_18:
        /*0068*/ 	.word	index@(.nv.constant0._Z4iteriPil)
        /*006c*/ 	.short	0x0380
        /*006e*/ 	.short	0x0018


	//----- nvinfo : EIATTR_SW_WAR
	.align		4
.L_19:
        /*0070*/ 	.byte	0x04, 0x36
        /*0072*/ 	.short	(.L_21 - .L_20)
.L_20:
        /*0074*/ 	.word	0x00000008
.L_21:


//--------------------- .nv.callgraph             --------------------------
	.section	.nv.callgraph,"",@"SHT_CUDA_CALLGRAPH"
	.align	4
	.sectionentsize	8
	.align		4
        /*0000*/ 	.word	0x00000000
	.align		4
        /*0004*/ 	.word	0xffffffff
	.align		4
        /*0008*/ 	.word	0x00000000
	.align		4
        /*000c*/ 	.word	0xfffffffe
	.align		4
        /*0010*/ 	.word	0x00000000
	.align		4
        /*0014*/ 	.word	0xfffffffd
	.align		4
        /*0018*/ 	.word	0x00000000
	.align		4
        /*001c*/ 	.word	0xfffffffc


//--------------------- .text._Z4iteriPil         --------------------------
	.section	.text._Z4iteriPil,"ax",@progbits
	.align	128
        .global         _Z4iteriPil
        .type           _Z4iteriPil,@function
        .size           _Z4iteriPil,(.L_x_2 - _Z4iteriPil)
        .other          _Z4iteriPil,@"STO_CUDA_ENTRY STV_DEFAULT"
_Z4iteriPil:
.text._Z4iteriPil:
[----:B------:R-:W-:Y:S01]  /*0000*/  LDC R1, c[0x0][0x37c] ;  /* 0x0000df00ff017b82 */ /* 0x000fe20000000800 */
[----:B------:R-:W0:Y:S07]  /*0010*/  S2R R0, SR_TID.X ;  /* 0x0000000000007919 */ /* 0x000e2e0000002100 */
[----:B------:R-:W0:Y:S01]  /*0020*/  S2UR UR4, SR_CTAID.X ;  /* 0x00000000000479c3 */ /* 0x000e220000002500 */
[----:B------:R-:W1:Y:S07]  /*0030*/  LDCU UR5, c[0x0][0x380] ;  /* 0x00007000ff0577ac */ /* 0x000e6e0008000800 */
[----:B------:R-:W0:Y:S02]  /*0040*/  LDC R3, c[0x0][0x360] ;  /* 0x0000d800ff037b82 */ /* 0x000e240000000800 */
[----:B0-----:R-:W-:-:S05]  /*0050*/  IMAD R3, R3, UR4, R0 ;  /* 0x0000000403037c24 */ /* 0x001fca000f8e0200 */
[----:B-1----:R-:W-:-:S13]  /*0060*/  ISETP.GE.AND P0, PT, R3, UR5, PT ;  /* 0x0000000503007c0c */ /* 0x002fda000bf06270 */
[----:B------:R-:W-:Y:S05]  /*0070*/  @P0 EXIT ;  /* 0x000000000000094d */ /* 0x000fea0003800000 */
[----:B------:R-:W0:Y:S02]  /*0080*/  LDC.64 R12, c[0x0][0x390] ;  /* 0x0000e400ff0c7b82 */ /* 0x000e240000000a00 */
[----:B0-----:R-:W-:-:S04]  /*0090*/  ISETP.GE.U32.AND P0, PT, R12, -0xa, PT ;  /* 0xfffffff60c00780c */ /* 0x001fc80003f06070 */
[----:B------:R-:W-:-:S13]  /*00a0*/  ISETP.GE.AND.EX P0, PT, R13, -0x1, PT, P0 ;  /* 0xffffffff0d00780c */ /* 0x000fda0003f06300 */
[----:B------:R-:W-:Y:S05]  /*00b0*/  @!P0 EXIT ;  /* 0x000000000000894d */ /* 0x000fea0003800000 */
[C---:B------:R-:W-:Y:S01]  /*00c0*/  LEA R0, R3.reuse, 0x1, 0x1 ;  /* 0x0000000103007811 */ /* 0x040fe200078e08ff */
[----:B------:R-:W-:Y:S01]  /*00d0*/  IMAD.MOV.U32 R8, RZ, RZ, RZ ;  /* 0x000000ffff087224 */ /* 0x000fe200078e00ff */
[----:B------:R-:W-:Y:S01]  /*00e0*/  LOP3.LUT P1, RZ, R3, 0x1, RZ, 0xc0, !PT ;  /* 0x0000000103ff7812 */ /* 0x000fe2000782c0ff */
[----:B------:R-:W-:Y:S01]  /*00f0*/  IMAD.MOV.U32 R10, RZ, RZ, RZ ;  /* 0x000000ffff0a7224 */ /* 0x000fe200078e00ff */
[-C--:B------:R-:W-:Y:S01]  /*0100*/  IABS R2, R0.reuse ;  /* 0x0000000000027213 */ /* 0x080fe20000000000 */
[----:B------:R-:W0:Y:S01]  /*0110*/  LDCU.64 UR4, c[0x0][0x358] ;  /* 0x00006b00ff0477ac */ /* 0x000e220008000a00 */
[----:B------:R-:W-:Y:S02]  /*0120*/  IADD3 R3, P0, PT, R12, 0xa, RZ ;  /* 0x0000000a0c037810 */ /* 0x000fe40007f1e0ff */
[----:B------:R-:W1:Y:S01]  /*0130*/  I2F.RP R6, R2 ;  /* 0x0000000200067306 */ /* 0x000e620000209400 */
[----:B------:R-:W-:Y:S01]  /*0140*/  ISETP.NE.AND P2, PT, R0, RZ, PT ;  /* 0x000000ff0000720c */ /* 0x000fe20003f45270 */
[----:B------:R-:W2:Y:S01]  /*0150*/  LDCU.64 UR6, c[0x0][0x388] ;  /* 0x00007100ff0677ac */ /* 0x000ea20008000a00 */
[----:B------:R-:W-:Y:S01]  /*0160*/  IMAD.X R13, RZ, RZ, R13, P0 ;  /* 0x000000ffff0d7224 */ /* 0x000fe200000e060d */
[----:B------:R-:W-:-:S04]  /*0170*/  LOP3.LUT R9, RZ, R0, RZ, 0x33, !PT ;  /* 0x00000000ff097212 */ /* 0x000fc800078e33ff */
[----:B-1----:R-:W1:Y:S02]  /*0180*/  MUFU.RCP R6, R6 ;  /* 0x0000000600067308 */ /* 0x002e640000001000 */
[----:B-1----:R-:W-:-:S06]  /*0190*/  VIADD R4, R6, 0xffffffe ;  /* 0x0ffffffe06047836 */ /* 0x002fcc0000000000 */
[----:B------:R1:W3:Y:S02]  /*01a0*/  F2I.FTZ.U32.TRUNC.NTZ R5, R4 ;  /* 0x0000000400057305 */ /* 0x0002e4000021f000 */
[----:B-1----:R-:W-:Y:S02]  /*01b0*/  IMAD.MOV.U32 R4, RZ, RZ, RZ ;  /* 0x000000ffff047224 */ /* 0x002fe400078e00ff */
[----:B---3--:R-:W-:-:S04]  /*01c0*/  IMAD.MOV R7, RZ, RZ, -R5 ;  /* 0x000000ffff077224 */ /* 0x008fc800078e0a05 */
[----:B------:R-:W-:-:S04]  /*01d0*/  IMAD R7, R7, R2, RZ ;  /* 0x0000000207077224 */ /* 0x000fc800078e02ff */
[----:B------:R-:W-:-:S04]  /*01e0*/  IMAD.HI.U32 R6, R5, R7, R4 ;  /* 0x0000000705067227 */ /* 0x000fc800078e0004 */
[----:B0-2---:R-:W-:-:S07]  /*01f0*/  IMAD.MOV.U32 R7, RZ, RZ, 0x4 ;  /* 0x00000004ff077424 */ /* 0x005fce00078e00ff */
.L_x_0:
[-C--:B0-----:R-:W-:Y:S02]  /*0200*/  IABS R4, R0.reuse ;  /* 0x0000000000047213 */ /* 0x081fe40000000000 */
[----:B------:R-:W-:Y:S02]  /*0210*/  IABS R5, R7 ;  /* 0x0000000700057213 */ /* 0x000fe40000000000 */
[----:B------:R-:W-:Y:S01]  /*0220*/  IABS R12, R0 ;  /* 0x00000000000c7213 */ /* 0x000fe20000000000 */
[----:B------:R-:W-:Y:S02]  /*0230*/  IMAD.MOV R11, RZ, RZ, -R4 ;  /* 0x000000ffff0b7224 */ /* 0x000fe400078e0a04 */
[----:B------:R-:W-:-:S04]  /*0240*/  IMAD.HI.U32 R4, R6, R5, RZ ;  /* 0x0000000506047227 */ /* 0x000fc800078e00ff */
[----:B------:R-:W-:-:S05]  /*0250*/  IMAD R5, R4, R11, R5 ;  /* 0x0000000b04057224 */ /* 0x000fca00078e0205 */
[----:B------:R-:W-:-:S13]  /*0260*/  ISETP.GT.U32.AND P3, PT, R2, R5, PT ;  /* 0x000000050200720c */ /* 0x000fda0003f64070 */
[----:B------:R-:W-:Y:S02]  /*0270*/  @!P3 IMAD.IADD R5, R5, 0x1, -R12 ;  /* 0x000000010505b824 */ /* 0x000fe400078e0a0c */
[----:B------:R-:W-:-:S03]  /*0280*/  @!P3 VIADD R4, R4, 0x1 ;  /* 0x000000010404b836 */ /* 0x000fc60000000000 */
[----:B------:R-:W-:Y:S02]  /*0290*/  ISETP.GE.U32.AND P0, PT, R5, R2, PT ;  /* 0x000000020500720c */ /* 0x000fe40003f06070 */
[----:B------:R-:W-:-:S04]  /*02a0*/  LOP3.LUT R5, R7, R0, RZ, 0x3c, !PT ;  /* 0x0000000007057212 */ /* 0x000fc800078e3cff */
[----:B------:R-:W-:-:S07]  /*02b0*/  ISETP.GE.AND P4, PT, R5, RZ, PT ;  /* 0x000000ff0500720c */ /* 0x000fce0003f86270 */
[----:B------:R-:W-:-:S06]  /*02c0*/  @P0 VIADD R4, R4, 0x1 ;  /* 0x0000000104040836 */ /* 0x000fcc0000000000 */
[----:B------:R-:W-:-:S05]  /*02d0*/  @!P4 IMAD.MOV R4, RZ, RZ, -R4 ;  /* 0x000000ffff04c224 */ /* 0x000fca00078e0a04 */
[----:B------:R-:W-:Y:S02]  /*02e0*/  SEL R11, R9, R4, !P2 ;  /* 0x00000004090b7207 */ /* 0x000fe40005000000 */
[----:B------:R-:W-:-:S03]  /*02f0*/  LEA R4, P0, R8, UR6, 0x2 ;  /* 0x0000000608047c11 */ /* 0x000fc6000f8010ff */
[----:B------:R-:W-:Y:S01]  /*0300*/  IMAD.MOV R12, RZ, RZ, -R11 ;  /* 0x000000ffff0c7224 */ /* 0x000fe200078e0a0b */
[----:B------:R-:W-:Y:S02]  /*0310*/  LEA.HI.X R5, R8, UR7, R10, 0x2, P0 ;  /* 0x0000000708057c11 */ /* 0x000fe400080f140a */
[----:B------:R-:W-:Y:S01]  /*0320*/  ISETP.GT.U32.AND P0, PT, R3, R8, PT ;  /* 0x000000080300720c */ /* 0x000fe20003f04070 */
[----:B------:R-:W-:Y:S02]  /*0330*/  IMAD R7, R0, R12, R7 ;  /* 0x0000000c00077224 */ /* 0x000fe400078e0207 */
[----:B------:R-:W-:Y:S01]  /*0340*/  @P1 IMAD.MOV.U32 R11, RZ, RZ, R12 ;  /* 0x000000ffff0b1224 */ /* 0x000fe200078e000c */
[----:B------:R-:W-:Y:S02]  /*0350*/  ISETP.GT.AND.EX P0, PT, R13, R10, PT, P0 ;  /* 0x0000000a0d00720c */ /* 0x000fe40003f04300 */
[C---:B------:R-:W-:Y:S02]  /*0360*/  ISETP.NE.AND P4, PT, R7.reuse, RZ, PT ;  /* 0x000000ff0700720c */ /* 0x040fe40003f85270 */
[----:B------:R-:W-:Y:S01]  /*0370*/  IADD3 R8, P3, PT, R8, 0x1, RZ ;  /* 0x0000000108087810 */ /* 0x000fe20007f7e0ff */
[----:B------:R0:W-:Y:S01]  /*0380*/  REDG.E.ADD.STRONG.GPU desc[UR4][R4.64], R11 ;  /* 0x0000000b0400798e */ /* 0x0001e2000c12e104 */
[----:B------:R-:W-:-:S03]  /*0390*/  IMAD R7, R7, 0xa, RZ ;  /* 0x0000000a07077824 */ /* 0x000fc600078e02ff */
[----:B------:R-:W-:-:S06]  /*03a0*/  IMAD.X R10, RZ, RZ, R10, P3 ;  /* 0x000000ffff0a7224 */ /* 0x000fcc00018e060a */
[----:B------:R-:W-:Y:S05]  /*03b0*/  @P4 BRA P0, `(.L_x_0) ;  /* 0xfffffffc00904947 */ /* 0x000fea000003ffff */
[----:B------:R-:W-:Y:S05]  /*03c0*/  EXIT ;  /* 0x000000000000794d */ /* 0x000fea0003800000 */
.L_x_1:
[----:B------:R-:W-:-:S00]  /*03d0*/  BRA `(.L_x_1) ;  /* 0xfffffffc00fc7947 */ /* 0x000fc0000383ffff */
[----:B------:R-:W-:-:S00]  /*03e0*/  NOP ;  /* 0x0000000000007918 */ /* 0x000fc00000000000 */
        /* <DEDUP_REMOVED lines=9> */
.L_x_2:


//--------------------- .nv.shared.reserved.0     --------------------------
	.section	.nv.shared.reserved.0,"aw",@nobits
	.weak		__nv_reservedSMEM_offset_0_alias
	.size		__nv_reservedSMEM_offset_0_alias, 0, 64
	.other		__nv_reservedSMEM_offset_0_alias,@"STO_CUDA_RESERVED_SHARED STV_DEFAULT"
__nv_reservedSMEM_offset_0_alias:
	.zero		0
	.zero		64


//--------------------- .nv.constant0._Z4iteriPil --------------------------
	.section	.nv.constant0._Z4iteriPil,"a",@progbits
	.sectionflags	@""
	.align	4
.nv.constant0._Z4iteriPil:
	.zero		920


//--------------------- SYMBOLS --------------------------

	.type		.nv.reservedSmem.offset0,@object
	.size		.nv.reservedSmem.offset0,0x4
